	.headerflags	@"EF_CUDA_TEXMODE_UNIFIED EF_CUDA_64BIT_ADDRESS EF_CUDA_ACCELERATORS EF_CUDA_SM90 EF_CUDA_VIRTUAL_SM(EF_CUDA_SM90)"
	.elftype	@"ET_EXEC"


//--------------------- .nv.info                  --------------------------
	.section	.nv.info,"",@"SHT_CUDA_INFO"
	.align	4


	//----- nvinfo : EIATTR_REGCOUNT
	.align		4
        /*0000*/ 	.byte	0x04, 0x2f
        /*0002*/ 	.short	(.L_1 - .L_0)
	.align		4
.L_0:
        /*0004*/ 	.word	index@(triton_per_fused__softmax_1)
        /*0008*/ 	.word	0x00000012


	//----- nvinfo : EIATTR_MIN_STACK_SIZE
	.align		4
.L_1:
        /*000c*/ 	.byte	0x04, 0x12
        /*000e*/ 	.short	(.L_3 - .L_2)
	.align		4
.L_2:
        /*0010*/ 	.word	index@(triton_per_fused__softmax_1)
        /*0014*/ 	.word	0x00000000


	//----- nvinfo : EIATTR_FRAME_SIZE
	.align		4
.L_3:
        /*0018*/ 	.byte	0x04, 0x11
        /*001a*/ 	.short	(.L_5 - .L_4)
	.align		4
.L_4:
        /*001c*/ 	.word	index@(triton_per_fused__softmax_1)
        /*0020*/ 	.word	0x00000000


	//----- nvinfo : EIATTR_MIN_STACK_SIZE
	.align		4
.L_5:
        /*0024*/ 	.byte	0x04, 0x12
        /*0026*/ 	.short	(.L_7 - .L_6)
	.align		4
.L_6:
        /*0028*/ 	.word	index@(triton_per_fused__softmax_1)
        /*002c*/ 	.word	0x00000000
.L_7:


//--------------------- .nv.info.triton_per_fused__softmax_1 --------------------------
	.section	.nv.info.triton_per_fused__softmax_1,"",@"SHT_CUDA_INFO"
	.sectionflags	@""
	.align	4


	//----- nvinfo : EIATTR_CUDA_API_VERSION
	.align		4
        /*0000*/ 	.byte	0x04, 0x37
        /*0002*/ 	.short	(.L_9 - .L_8)
.L_8:
        /*0004*/ 	.word	0x0000007c


	//----- nvinfo : EIATTR_KPARAM_INFO
	.align		4
.L_9:
        /*0008*/ 	.byte	0x04, 0x17
        /*000a*/ 	.short	(.L_11 - .L_10)
.L_10:
        /*000c*/ 	.word	0x00000000
        /*0010*/ 	.short	0x0002
        /*0012*/ 	.short	0x000c
        /*0014*/ 	.byte	0x00, 0xf0, 0x11, 0x00


	//----- nvinfo : EIATTR_KPARAM_INFO
	.align		4
.L_11:
        /*0018*/ 	.byte	0x04, 0x17
        /*001a*/ 	.short	(.L_13 - .L_12)
.L_12:
        /*001c*/ 	.word	0x00000000
        /*0020*/ 	.short	0x0001
        /*0022*/ 	.short	0x0008
        /*0024*/ 	.byte	0x00, 0xf0, 0x11, 0x00


	//----- nvinfo : EIATTR_KPARAM_INFO
	.align		4
.L_13:
        /*0028*/ 	.byte	0x04, 0x17
        /*002a*/ 	.short	(.L_15 - .L_14)
.L_14:
        /*002c*/ 	.word	0x00000000
        /*0030*/ 	.short	0x0000
        /*0032*/ 	.short	0x0000
        /*0034*/ 	.byte	0x00, 0xf4, 0x21, 0x00


	//----- nvinfo : EIATTR_SPARSE_MMA_MASK
	.align		4
.L_15:
        /*0038*/ 	.byte	0x03, 0x50
        /*003a*/ 	.short	0x0000


	//----- nvinfo : EIATTR_MAXREG_COUNT
	.align		4
        /*003c*/ 	.byte	0x03, 0x1b
        /*003e*/ 	.short	0x00ff


	//----- nvinfo : EIATTR_COOP_GROUP_MASK_REGIDS
	.align		4
        /*0040*/ 	.byte	0x04, 0x29
        /*0042*/ 	.short	(.L_17 - .L_16)


	//   ....[0]....
.L_16:
        /*0044*/ 	.word	0xffffffff


	//   ....[1]....
        /*0048*/ 	.word	0xffffffff


	//   ....[2]....
        /*004c*/ 	.word	0xffffffff


	//   ....[3]....
        /*0050*/ 	.word	0xffffffff


	//----- nvinfo : EIATTR_COOP_GROUP_INSTR_OFFSETS
	.align		4
.L_17:
        /*0054*/ 	.byte	0x04, 0x28
        /*0056*/ 	.short	(.L_19 - .L_18)


	//   ....[0]....
.L_18:
        /*0058*/ 	.word	0x00000260


	//   ....[1]....
        /*005c*/ 	.word	0x000002a0


	//   ....[2]....
        /*0060*/ 	.word	0x00000490


	//   ....[3]....
        /*0064*/ 	.word	0x000004b0


	//----- nvinfo : EIATTR_EXIT_INSTR_OFFSETS
	.align		4
.L_19:
        /*0068*/ 	.byte	0x04, 0x1c
        /*006a*/ 	.short	(.L_21 - .L_20)


	//   ....[0]....
.L_20:
        /*006c*/ 	.word	0x000005e0


	//   ....[1]....
        /*0070*/ 	.word	0x00000600


	//----- nvinfo : EIATTR_REQNTID
	.align		4
.L_21:
        /*0074*/ 	.byte	0x04, 0x10
        /*0076*/ 	.short	(.L_23 - .L_22)
.L_22:
        /*0078*/ 	.word	0x00000080
        /*007c*/ 	.word	0x00000001
        /*0080*/ 	.word	0x00000001


	//----- nvinfo : EIATTR_CRS_STACK_SIZE
	.align		4
.L_23:
        /*0084*/ 	.byte	0x04, 0x1e
        /*0086*/ 	.short	(.L_25 - .L_24)
.L_24:
        /*0088*/ 	.word	0x00000000


	//----- nvinfo : EIATTR_CBANK_PARAM_SIZE
	.align		4
.L_25:
        /*008c*/ 	.byte	0x03, 0x19
        /*008e*/ 	.short	0x0010


	//----- nvinfo : EIATTR_PARAM_CBANK
	.align		4
        /*0090*/ 	.byte	0x04, 0x0a
        /*0092*/ 	.short	(.L_27 - .L_26)
	.align		4
.L_26:
        /*0094*/ 	.word	index@(.nv.constant0.triton_per_fused__softmax_1)
        /*0098*/ 	.short	0x0210
        /*009a*/ 	.short	0x0010


	//----- nvinfo : EIATTR_SW_WAR
	.align		4
.L_27:
        /*009c*/ 	.byte	0x04, 0x36
        /*009e*/ 	.short	(.L_29 - .L_28)
.L_28:
        /*00a0*/ 	.word	0x00000008
.L_29:


//--------------------- .nv.callgraph             --------------------------
	.section	.nv.callgraph,"",@"SHT_CUDA_CALLGRAPH"
	.align	4
	.sectionentsize	8
	.align		4
        /*0000*/ 	.word	0x00000000
	.align		4
        /*0004*/ 	.word	0xffffffff
	.align		4
        /*0008*/ 	.word	0x00000000
	.align		4
        /*000c*/ 	.word	0xfffffffe
	.align		4
        /*0010*/ 	.word	0x00000000
	.align		4
        /*0014*/ 	.word	0xfffffffd
	.align		4
        /*0018*/ 	.word	0x00000000
	.align		4
        /*001c*/ 	.word	0xfffffffc


//--------------------- .text.triton_per_fused__softmax_1 --------------------------
	.section	.text.triton_per_fused__softmax_1,"ax",@progbits
	.align	128
        .global         triton_per_fused__softmax_1
        .type           triton_per_fused__softmax_1,@function
        .size           triton_per_fused__softmax_1,(.L_x_3 - triton_per_fused__softmax_1)
        .other          triton_per_fused__softmax_1,@"STO_CUDA_ENTRY STV_DEFAULT"
triton_per_fused__softmax_1:
.text.triton_per_fused__softmax_1:
[----:B------:R-:W0:Y:S02]  /*0000*/  LDC R1, c[0x0][0x28] ;  /* 0x00000a00ff017b82 */ /* 0x000e240000000800 */
[----:B------:R-:W1:Y:S01]  /*0010*/  S2R R4, SR_TID.X ;  /* 0x0000000000047919 */ /* 0x000e620000002100 */
[----:B------:R-:W2:Y:S01]  /*0020*/  S2UR UR4, SR_CTAID.X ;  /* 0x00000000000479c3 */ /* 0x000ea20000002500 */
[----:B------:R-:W-:Y:S01]  /*0030*/  BSSY B0, `(.L_x_0) ;  /* 0x0000010000007945 */ /* 0x000fe20003800000 */
[----:B------:R-:W-:-:S06]  /*0040*/  CS2R R6, SRZ ;  /* 0x0000000000067805 */ /* 0x000fcc000001ff00 */
[----:B------:R-:W3:Y:S01]  /*0050*/  LDC.64 R2, c[0x0][0x210] ;  /* 0x00008400ff027b82 */ /* 0x000ee20000000a00 */
[----:B--2---:R-:W-:Y:S01]  /*0060*/  USHF.L.U32 UR4, UR4, 0x5, URZ ;  /* 0x0000000504047899 */ /* 0x004fe2000800063f */
[----:B-1----:R-:W-:Y:S01]  /*0070*/  SHF.R.U32.HI R0, RZ, 0x2, R4 ;  /* 0x00000002ff007819 */ /* 0x002fe20000011604 */
[----:B------:R-:W-:-:S03]  /*0080*/  IMAD.SHL.U32 R4, R4, 0x4, RZ ;  /* 0x0000000404047824 */ /* 0x000fc600078e00ff */
[----:B------:R-:W-:Y:S02]  /*0090*/  SGXT.U32 R0, R0, 0x5 ;  /* 0x000000050000781a */ /* 0x000fe40000000000 */
[----:B------:R-:W-:Y:S02]  /*00a0*/  LOP3.LUT R5, R4, 0xc, RZ, 0xc0, !PT ;  /* 0x0000000c04057812 */ /* 0x000fe400078ec0ff */
[----:B------:R-:W-:Y:S01]  /*00b0*/  LOP3.LUT R0, R0, UR4, RZ, 0xfc, !PT ;  /* 0x0000000400007c12 */ /* 0x000fe2000f8efcff */
[----:B------:R-:W-:-:S03]  /*00c0*/  ULDC.64 UR4, c[0x0][0x208] ;  /* 0x0000820000047ab9 */ /* 0x000fc60000000a00 */
[C---:B------:R-:W-:Y:S02]  /*00d0*/  ISETP.GE.AND P0, PT, R0.reuse, 0x40, PT ;  /* 0x000000400000780c */ /* 0x040fe40003f06270 */
[----:B------:R-:W-:-:S05]  /*00e0*/  LEA R5, R0, R5, 0x4 ;  /* 0x0000000500057211 */ /* 0x000fca00078e20ff */
[----:B---3--:R-:W-:Y:S01]  /*00f0*/  IMAD.WIDE R2, R5, 0x4, R2 ;  /* 0x0000000405027825 */ /* 0x008fe200078e0202 */
[----:B------:R-:W-:-:S05]  /*0100*/  CS2R R4, SRZ ;  /* 0x0000000000047805 */ /* 0x000fca000001ff00 */
[----:B------:R-:W-:Y:S05]  /*0110*/  @P0 BRA `(.L_x_1) ;  /* 0x0000000000040947 */ /* 0x000fea0003800000 */
[----:B------:R1:W5:Y:S02]  /*0120*/  LDG.E.128 R4, desc[UR4][R2.64] ;  /* 0x0000000402047981 */ /* 0x000364000c1e1d00 */
.L_x_1:
[----:B------:R-:W-:Y:S05]  /*0130*/  BSYNC B0 ;  /* 0x0000000000007941 */ /* 0x000fea0003800000 */
.L_x_0:
[----:B-----5:R-:W-:Y:S02]  /*0140*/  SEL R5, R5, RZ, !P0 ;  /* 0x000000ff05057207 */ /* 0x020fe40004000000 */
[----:B------:R-:W-:Y:S02]  /*0150*/  SEL R4, R4, RZ, !P0 ;  /* 0x000000ff04047207 */ /* 0x000fe40004000000 */
[----:B------:R-:W-:Y:S02]  /*0160*/  FSEL R9, R5, -INF , !P0 ;  /* 0xff80000005097808 */ /* 0x000fe40004000000 */
[----:B------:R-:W-:Y:S02]  /*0170*/  FSEL R0, R4, -INF , !P0 ;  /* 0xff80000004007808 */ /* 0x000fe40004000000 */
[----:B------:R-:W-:Y:S02]  /*0180*/  SEL R6, R6, RZ, !P0 ;  /* 0x000000ff06067207 */ /* 0x000fe40004000000 */
[----:B------:R-:W-:-:S02]  /*0190*/  FSETP.GT.AND P1, PT, R0, R9, PT ;  /* 0x000000090000720b */ /* 0x000fc40003f24000 */
[----:B------:R-:W-:Y:S02]  /*01a0*/  FSETP.NAN.AND P2, PT, R0, R0, PT ;  /* 0x000000000000720b */ /* 0x000fe40003f48000 */
[----:B------:R-:W-:Y:S02]  /*01b0*/  FSEL R11, R6, -INF , !P0 ;  /* 0xff800000060b7808 */ /* 0x000fe40004000000 */
[----:B------:R-:W-:-:S07]  /*01c0*/  SEL R7, R7, RZ, !P0 ;  /* 0x000000ff07077207 */ /* 0x000fce0004000000 */
[----:B------:R-:W-:Y:S02]  /*01d0*/  @!P1 FSEL R0, R0, R9, P2 ;  /* 0x0000000900009208 */ /* 0x000fe40001000000 */
[----:B------:R-:W-:Y:S02]  /*01e0*/  FSEL R9, R7, -INF , !P0 ;  /* 0xff80000007097808 */ /* 0x000fe40004000000 */
[C---:B------:R-:W-:Y:S02]  /*01f0*/  FSETP.GT.AND P1, PT, R0.reuse, R11, PT ;  /* 0x0000000b0000720b */ /* 0x040fe40003f24000 */
[----:B------:R-:W-:-:S11]  /*0200*/  FSETP.NAN.AND P2, PT, R0, R0, PT ;  /* 0x000000000000720b */ /* 0x000fd60003f48000 */
[----:B------:R-:W-:-:S04]  /*0210*/  @!P1 FSEL R0, R0, R11, P2 ;  /* 0x0000000b00009208 */ /* 0x000fc80001000000 */
[C---:B------:R-:W-:Y:S02]  /*0220*/  FSETP.GT.AND P1, PT, R0.reuse, R9, PT ;  /* 0x000000090000720b */ /* 0x040fe40003f24000 */
[----:B------:R-:W-:-:S11]  /*0230*/  FSETP.NAN.AND P2, PT, R0, R0, PT ;  /* 0x000000000000720b */ /* 0x000fd60003f48000 */
[----:B------:R-:W-:-:S04]  /*0240*/  @!P1 FSEL R0, R0, R9, P2 ;  /* 0x0000000900009208 */ /* 0x000fc80001000000 */
[C---:B------:R-:W-:Y:S01]  /*0250*/  FSETP.NAN.AND P2, PT, R0.reuse, R0, PT ;  /* 0x000000000000720b */ /* 0x040fe20003f48000 */
[----:B------:R-:W2:Y:S02]  /*0260*/  SHFL.BFLY PT, R9, R0, 0x2, 0x1f ;  /* 0x0c401f0000097f89 */ /* 0x000ea400000e0000 */
[----:B--2---:R-:W-:-:S13]  /*0270*/  FSETP.GT.AND P1, PT, R0, R9, PT ;  /* 0x000000090000720b */ /* 0x004fda0003f24000 */
[----:B------:R-:W-:-:S04]  /*0280*/  @!P1 FSEL R0, R0, R9, P2 ;  /* 0x0000000900009208 */ /* 0x000fc80001000000 */
[C---:B------:R-:W-:Y:S01]  /*0290*/  FSETP.NAN.AND P2, PT, R0.reuse, R0, PT ;  /* 0x000000000000720b */ /* 0x040fe20003f48000 */
[----:B------:R-:W2:Y:S02]  /*02a0*/  SHFL.BFLY PT, R9, R0, 0x1, 0x1f ;  /* 0x0c201f0000097f89 */ /* 0x000ea400000e0000 */
[----:B--2---:R-:W-:-:S13]  /*02b0*/  FSETP.GT.AND P1, PT, R0, R9, PT ;  /* 0x000000090000720b */ /* 0x004fda0003f24000 */
[----:B------:R-:W-:-:S05]  /*02c0*/  @!P1 FSEL R0, R0, R9, P2 ;  /* 0x0000000900009208 */ /* 0x000fca0001000000 */
[--C-:B------:R-:W-:Y:S01]  /*02d0*/  FADD R4, R4, -R0.reuse ;  /* 0x8000000004047221 */ /* 0x100fe20000000000 */
[--C-:B------:R-:W-:Y:S01]  /*02e0*/  FADD R5, R5, -R0.reuse ;  /* 0x8000000005057221 */ /* 0x100fe20000000000 */
[--C-:B------:R-:W-:Y:S01]  /*02f0*/  FADD R6, R6, -R0.reuse ;  /* 0x8000000006067221 */ /* 0x100fe20000000000 */
[----:B------:R-:W-:Y:S01]  /*0300*/  FADD R7, R7, -R0 ;  /* 0x8000000007077221 */ /* 0x000fe20000000000 */
[----:B------:R-:W-:Y:S01]  /*0310*/  FMUL R4, R4, 1.4426950216293334961 ;  /* 0x3fb8aa3b04047820 */ /* 0x000fe20000400000 */
[----:B------:R-:W-:Y:S01]  /*0320*/  FMUL R5, R5, 1.4426950216293334961 ;  /* 0x3fb8aa3b05057820 */ /* 0x000fe20000400000 */
[----:B------:R-:W-:Y:S01]  /*0330*/  FMUL R6, R6, 1.4426950216293334961 ;  /* 0x3fb8aa3b06067820 */ /* 0x000fe20000400000 */
[----:B------:R-:W-:Y:S02]  /*0340*/  FMUL R9, R7, 1.4426950216293334961 ;  /* 0x3fb8aa3b07097820 */ /* 0x000fe40000400000 */
[----:B------:R-:W-:Y:S02]  /*0350*/  FSETP.GEU.AND P1, PT, R4, -126, PT ;  /* 0xc2fc00000400780b */ /* 0x000fe40003f2e000 */
[----:B------:R-:W-:-:S02]  /*0360*/  FSETP.GEU.AND P2, PT, R5, -126, PT ;  /* 0xc2fc00000500780b */ /* 0x000fc40003f4e000 */
[----:B------:R-:W-:Y:S02]  /*0370*/  FSETP.GEU.AND P3, PT, R6, -126, PT ;  /* 0xc2fc00000600780b */ /* 0x000fe40003f6e000 */
[----:B------:R-:W-:-:S07]  /*0380*/  FSETP.GEU.AND P4, PT, R9, -126, PT ;  /* 0xc2fc00000900780b */ /* 0x000fce0003f8e000 */
[----:B------:R-:W-:Y:S02]  /*0390*/  @!P1 FMUL R4, R4, 0.5 ;  /* 0x3f00000004049820 */ /* 0x000fe40000400000 */
[----:B------:R-:W-:Y:S02]  /*03a0*/  @!P2 FMUL R5, R5, 0.5 ;  /* 0x3f0000000505a820 */ /* 0x000fe40000400000 */
[----:B------:R-:W2:Y:S01]  /*03b0*/  MUFU.EX2 R0, R4 ;  /* 0x0000000400007308 */ /* 0x000ea20000000800 */
[----:B------:R-:W-:Y:S01]  /*03c0*/  @!P3 FMUL R6, R6, 0.5 ;  /* 0x3f0000000606b820 */ /* 0x000fe20000400000 */
[----:B------:R-:W-:-:S06]  /*03d0*/  @!P4 FMUL R9, R9, 0.5 ;  /* 0x3f0000000909c820 */ /* 0x000fcc0000400000 */
[----:B------:R-:W3:Y:S01]  /*03e0*/  MUFU.EX2 R7, R5 ;  /* 0x0000000500077308 */ /* 0x000ee20000000800 */
[----:B--2---:R-:W-:-:S07]  /*03f0*/  @!P1 FMUL R0, R0, R0 ;  /* 0x0000000000009220 */ /* 0x004fce0000400000 */
[----:B------:R-:W2:Y:S01]  /*0400*/  MUFU.EX2 R8, R6 ;  /* 0x0000000600087308 */ /* 0x000ea20000000800 */
[----:B---3--:R-:W-:-:S07]  /*0410*/  @!P2 FMUL R7, R7, R7 ;  /* 0x000000070707a220 */ /* 0x008fce0000400000 */
[----:B------:R-:W3:Y:S01]  /*0420*/  MUFU.EX2 R10, R9 ;  /* 0x00000009000a7308 */ /* 0x000ee20000000800 */
[----:B------:R-:W-:Y:S01]  /*0430*/  FADD R11, R0, R7 ;  /* 0x00000007000b7221 */ /* 0x000fe20000000000 */
[----:B--2---:R-:W-:-:S04]  /*0440*/  @!P3 FMUL R8, R8, R8 ;  /* 0x000000080808b220 */ /* 0x004fc80000400000 */
[----:B------:R-:W-:Y:S01]  /*0450*/  FADD R11, R8, R11 ;  /* 0x0000000b080b7221 */ /* 0x000fe20000000000 */
[----:B---3--:R-:W-:-:S04]  /*0460*/  @!P4 FMUL R10, R10, R10 ;  /* 0x0000000a0a0ac220 */ /* 0x008fc80000400000 */
[----:B------:R-:W-:-:S05]  /*0470*/  FADD R11, R10, R11 ;  /* 0x0000000b0a0b7221 */ /* 0x000fca0000000000 */
[----:B------:R-:W-:-:S05]  /*0480*/  FSEL R11, R11, RZ, !P0 ;  /* 0x000000ff0b0b7208 */ /* 0x000fca0004000000 */
[----:B------:R-:W2:Y:S02]  /*0490*/  SHFL.BFLY PT, R4, R11, 0x2, 0x1f ;  /* 0x0c401f000b047f89 */ /* 0x000ea400000e0000 */
[----:B--2---:R-:W-:-:S05]  /*04a0*/  FADD R4, R11, R4 ;  /* 0x000000040b047221 */ /* 0x004fca0000000000 */
[----:B------:R-:W2:Y:S02]  /*04b0*/  SHFL.BFLY PT, R5, R4, 0x1, 0x1f ;  /* 0x0c201f0004057f89 */ /* 0x000ea400000e0000 */
[----:B--2---:R-:W-:-:S05]  /*04c0*/  FADD R5, R4, R5 ;  /* 0x0000000504057221 */ /* 0x004fca0000000000 */
[C---:B------:R-:W-:Y:S02]  /*04d0*/  FSETP.GT.AND P1, PT, |R5|.reuse, 8.50705917302346158658e+37, PT ;  /* 0x7e8000000500780b */ /* 0x040fe40003f24200 */
[----:B------:R-:W-:-:S11]  /*04e0*/  FSETP.GEU.AND P2, PT, |R5|, 1.175494350822287508e-38, PT ;  /* 0x008000000500780b */ /* 0x000fd60003f4e200 */
[----:B------:R-:W-:Y:S01]  /*04f0*/  @P1 FMUL R5, R5, 0.25 ;  /* 0x3e80000005051820 */ /* 0x000fe20000400000 */
[----:B------:R-:W-:Y:S01]  /*0500*/  @P1 FMUL R0, R0, 0.25 ;  /* 0x3e80000000001820 */ /* 0x000fe20000400000 */
[----:B------:R-:W-:Y:S01]  /*0510*/  @P1 FMUL R7, R7, 0.25 ;  /* 0x3e80000007071820 */ /* 0x000fe20000400000 */
[----:B------:R-:W-:Y:S01]  /*0520*/  @P1 FMUL R8, R8, 0.25 ;  /* 0x3e80000008081820 */ /* 0x000fe20000400000 */
[----:B------:R-:W-:Y:S01]  /*0530*/  @!P2 FMUL R5, R5, 16777216 ;  /* 0x4b8000000505a820 */ /* 0x000fe20000400000 */
[----:B------:R-:W-:Y:S01]  /*0540*/  @P1 FMUL R10, R10, 0.25 ;  /* 0x3e8000000a0a1820 */ /* 0x000fe20000400000 */
[----:B------:R-:W-:Y:S01]  /*0550*/  @!P2 FMUL R0, R0, 16777216 ;  /* 0x4b8000000000a820 */ /* 0x000fe20000400000 */
[----:B------:R-:W-:Y:S01]  /*0560*/  @!P2 FMUL R7, R7, 16777216 ;  /* 0x4b8000000707a820 */ /* 0x000fe20000400000 */
[----:B------:R-:W-:Y:S01]  /*0570*/  @!P2 FMUL R8, R8, 16777216 ;  /* 0x4b8000000808a820 */ /* 0x000fe20000400000 */
[----:B------:R-:W-:Y:S01]  /*0580*/  @!P2 FMUL R10, R10, 16777216 ;  /* 0x4b8000000a0aa820 */ /* 0x000fe20000400000 */
[----:B------:R-:W2:Y:S02]  /*0590*/  MUFU.RCP R5, R5 ;  /* 0x0000000500057308 */ /* 0x000ea40000001000 */
[C---:B--2---:R-:W-:Y:S01]  /*05a0*/  FMUL R12, R5.reuse, R0 ;  /* 0x00000000050c7220 */ /* 0x044fe20000400000 */
[C---:B------:R-:W-:Y:S01]  /*05b0*/  FMUL R13, R5.reuse, R7 ;  /* 0x00000007050d7220 */ /* 0x040fe20000400000 */
[C---:B------:R-:W-:Y:S01]  /*05c0*/  FMUL R14, R5.reuse, R8 ;  /* 0x00000008050e7220 */ /* 0x040fe20000400000 */
[----:B------:R-:W-:Y:S01]  /*05d0*/  FMUL R15, R5, R10 ;  /* 0x0000000a050f7220 */ /* 0x000fe20000400000 */
[----:B------:R-:W-:Y:S06]  /*05e0*/  @P0 EXIT ;  /* 0x000000000000094d */ /* 0x000fec0003800000 */
[----:B------:R-:W-:Y:S01]  /*05f0*/  STG.E.128 desc[UR4][R2.64], R12 ;  /* 0x0000000c02007986 */ /* 0x000fe2000c101d04 */
[----:B------:R-:W-:Y:S05]  /*0600*/  EXIT ;  /* 0x000000000000794d */ /* 0x000fea0003800000 */
.L_x_2:
[----:B------:R-:W-:-:S00]  /*0610*/  BRA `(.L_x_2) ;  /* 0xfffffffc00fc7947 */ /* 0x000fc0000383ffff */
[----:B------:R-:W-:-:S00]  /*0620*/  NOP ;  /* 0x0000000000007918 */ /* 0x000fc00000000000 */
        /* <DEDUP_REMOVED lines=13> */
.L_x_3:


//--------------------- .nv.constant0.triton_per_fused__softmax_1 --------------------------
	.section	.nv.constant0.triton_per_fused__softmax_1,"a",@progbits
	.sectionflags	@""
	.align	4
.nv.constant0.triton_per_fused__softmax_1:
	.zero		544
